//
// Generated by NVIDIA NVVM Compiler
//
// Compiler Build ID: CL-36424714
// Cuda compilation tools, release 13.0, V13.0.88
// Based on NVVM 20.0.0
//

.version 9.0
.target sm_100
.address_size 64

	// .globl	_Z3addPiS_j

.visible .entry _Z3addPiS_j(
	.param .u64 .ptr .align 1 _Z3addPiS_j_param_0,
	.param .u64 .ptr .align 1 _Z3addPiS_j_param_1,
	.param .u32 _Z3addPiS_j_param_2
)
{
	.reg .pred 	%p<7>;
	.reg .b32 	%r<55>;
	.reg .b64 	%rd<30>;

	ld.param.u64 	%rd6, [_Z3addPiS_j_param_0];
	ld.param.u64 	%rd5, [_Z3addPiS_j_param_1];
	ld.param.u32 	%r8, [_Z3addPiS_j_param_2];
	cvta.to.global.u64 	%rd1, %rd6;
	mov.u32 	%r1, %tid.x;
	mov.u32 	%r2, %ctaid.x;
	mov.u32 	%r54, %ntid.x;
	mul.lo.s32 	%r9, %r54, %r2;
	shl.b32 	%r10, %r9, 3;
	add.s32 	%r4, %r10, %r1;
	cvt.u64.u32 	%rd2, %r10;
	mad.lo.s32 	%r5, %r54, 7, %r4;
	setp.ge.u32 	%p1, %r5, %r8;
	@%p1 bra 	$L__BB0_2;
	mad.lo.s32 	%r11, %r54, -6, %r5;
	mul.wide.u32 	%rd7, %r11, 4;
	add.s64 	%rd8, %rd1, %rd7;
	ld.global.u32 	%r12, [%rd8];
	mul.wide.u32 	%rd9, %r4, 4;
	add.s64 	%rd10, %rd1, %rd9;
	ld.global.u32 	%r13, [%rd10];
	add.s32 	%r14, %r13, %r12;
	add.s32 	%r15, %r11, %r54;
	mul.wide.u32 	%rd11, %r15, 4;
	add.s64 	%rd12, %rd1, %rd11;
	ld.global.u32 	%r16, [%rd12];
	add.s32 	%r17, %r16, %r14;
	add.s32 	%r18, %r15, %r54;
	mul.wide.u32 	%rd13, %r18, 4;
	add.s64 	%rd14, %rd1, %rd13;
	ld.global.u32 	%r19, [%rd14];
	add.s32 	%r20, %r19, %r17;
	add.s32 	%r21, %r18, %r54;
	mul.wide.u32 	%rd15, %r21, 4;
	add.s64 	%rd16, %rd1, %rd15;
	ld.global.u32 	%r22, [%rd16];
	add.s32 	%r23, %r22, %r20;
	add.s32 	%r24, %r21, %r54;
	mul.wide.u32 	%rd17, %r24, 4;
	add.s64 	%rd18, %rd1, %rd17;
	ld.global.u32 	%r25, [%rd18];
	add.s32 	%r26, %r25, %r23;
	add.s32 	%r27, %r24, %r54;
	mul.wide.u32 	%rd19, %r27, 4;
	add.s64 	%rd20, %rd1, %rd19;
	ld.global.u32 	%r28, [%rd20];
	add.s32 	%r29, %r28, %r26;
	mul.wide.u32 	%rd21, %r5, 4;
	add.s64 	%rd22, %rd1, %rd21;
	ld.global.u32 	%r30, [%rd22];
	add.s32 	%r31, %r30, %r29;
	st.global.u32 	[%rd10], %r31;
$L__BB0_2:
	shl.b64 	%rd23, %rd2, 2;
	add.s64 	%rd3, %rd1, %rd23;
	bar.sync 	0;
	setp.lt.u32 	%p2, %r54, 66;
	mul.wide.u32 	%rd24, %r1, 4;
	add.s64 	%rd4, %rd3, %rd24;
	@%p2 bra 	$L__BB0_6;
$L__BB0_3:
	shr.u32 	%r7, %r54, 1;
	setp.ge.u32 	%p3, %r1, %r7;
	@%p3 bra 	$L__BB0_5;
	mul.wide.u32 	%rd25, %r7, 4;
	add.s64 	%rd26, %rd4, %rd25;
	ld.global.u32 	%r32, [%rd26];
	ld.global.u32 	%r33, [%rd4];
	add.s32 	%r34, %r33, %r32;
	st.global.u32 	[%rd4], %r34;
$L__BB0_5:
	bar.sync 	0;
	setp.gt.u32 	%p4, %r54, 131;
	mov.u32 	%r54, %r7;
	@%p4 bra 	$L__BB0_3;
$L__BB0_6:
	setp.gt.u32 	%p5, %r1, 31;
	@%p5 bra 	$L__BB0_9;
	ld.volatile.global.u32 	%r35, [%rd4+128];
	ld.volatile.global.u32 	%r36, [%rd4];
	add.s32 	%r37, %r36, %r35;
	st.volatile.global.u32 	[%rd4], %r37;
	ld.volatile.global.u32 	%r38, [%rd4+64];
	ld.volatile.global.u32 	%r39, [%rd4];
	add.s32 	%r40, %r39, %r38;
	st.volatile.global.u32 	[%rd4], %r40;
	ld.volatile.global.u32 	%r41, [%rd4+32];
	ld.volatile.global.u32 	%r42, [%rd4];
	add.s32 	%r43, %r42, %r41;
	st.volatile.global.u32 	[%rd4], %r43;
	ld.volatile.global.u32 	%r44, [%rd4+16];
	ld.volatile.global.u32 	%r45, [%rd4];
	add.s32 	%r46, %r45, %r44;
	st.volatile.global.u32 	[%rd4], %r46;
	ld.volatile.global.u32 	%r47, [%rd4+8];
	ld.volatile.global.u32 	%r48, [%rd4];
	add.s32 	%r49, %r48, %r47;
	st.volatile.global.u32 	[%rd4], %r49;
	ld.volatile.global.u32 	%r50, [%rd4+4];
	ld.volatile.global.u32 	%r51, [%rd4];
	add.s32 	%r52, %r51, %r50;
	st.volatile.global.u32 	[%rd4], %r52;
	setp.ne.s32 	%p6, %r1, 0;
	@%p6 bra 	$L__BB0_9;
	ld.global.u32 	%r53, [%rd3];
	cvta.to.global.u64 	%rd27, %rd5;
	mul.wide.u32 	%rd28, %r2, 4;
	add.s64 	%rd29, %rd27, %rd28;
	st.global.u32 	[%rd29], %r53;
$L__BB0_9:
	ret;

}


// ===== COMPILED SASS (sm_100) =====

	.target	sm_100

	.elftype	@"ET_EXEC"


//--------------------- .note.nv.tkinfo           --------------------------
	.section	.note.nv.tkinfo,"",@"SHT_NOTE"
	.sectionflags	@"SHF_NOTE_NV_TKINFO"
	.tkinfo
        /*0018*/ 	.word	0x00000002
        /*0030*/ 	.string	""
        /*0030*/ 	.string	"ptxas"
        /*0030*/ 	.string	"Cuda compilation tools, release 13.0, V13.0.88"
        /*0030*/ 	.string	"Build cuda_13.0.r13.0/compiler.36424714_0"
        /*0030*/ 	.string	"-arch sm_100 -m 64 "



//--------------------- .note.nv.cuinfo           --------------------------
	.section	.note.nv.cuinfo,"",@"SHT_NOTE"
	.sectionflags	@"SHF_NOTE_NV_CUINFO"
        /*0018*/ 	.short	0x0002
        /*001a*/ 	.short	0x0064
        /*001c*/ 	.short	0x0082
	.zero		2


//--------------------- .nv.info                  --------------------------
	.section	.nv.info,"",@"SHT_CUDA_INFO"
	.align	4


	//----- nvinfo : EIATTR_REGCOUNT
	.align		4
        /*0000*/ 	.byte	0x04, 0x2f
        /*0002*/ 	.short	(.L_1 - .L_0)
	.align		4
.L_0:
        /*0004*/ 	.word	index@(_Z3addPiS_j)
        /*0008*/ 	.word	0x0000001c


	//----- nvinfo : EIATTR_FRAME_SIZE
	.align		4
.L_1:
        /*000c*/ 	.byte	0x04, 0x11
        /*000e*/ 	.short	(.L_3 - .L_2)
	.align		4
.L_2:
        /*0010*/ 	.word	index@(_Z3addPiS_j)
        /*0014*/ 	.word	0x00000000


	//----- nvinfo : EIATTR_MIN_STACK_SIZE
	.align		4
.L_3:
        /*0018*/ 	.byte	0x04, 0x12
        /*001a*/ 	.short	(.L_5 - .L_4)
	.align		4
.L_4:
        /*001c*/ 	.word	index@(_Z3addPiS_j)
        /*0020*/ 	.word	0x00000000
.L_5:


//--------------------- .nv.compat                --------------------------
	.section	.nv.compat,"",@"SHT_CUDA_COMPAT_INFO"
	.align	4
        /*0000*/ 	.byte	0x02, 0x09, 0x00, 0x00, 0x02, 0x02, 0x01, 0x00, 0x02, 0x05, 0x05, 0x00, 0x03, 0x07, 0x01, 0x01
        /*0010*/ 	.byte	0x02, 0x03, 0x00, 0x00, 0x02, 0x06, 0x01, 0x00, 0x04, 0x0b, 0x08, 0x00, 0x09, 0x00, 0x00, 0x00
        /*0020*/ 	.byte	0x00, 0x00, 0x00, 0x00


//--------------------- .nv.info._Z3addPiS_j      --------------------------
	.section	.nv.info._Z3addPiS_j,"",@"SHT_CUDA_INFO"
	.sectionflags	@""
	.align	4


	//----- nvinfo : EIATTR_CUDA_API_VERSION
	.align		4
        /*0000*/ 	.byte	0x04, 0x37
        /*0002*/ 	.short	(.L_7 - .L_6)
.L_6:
        /*0004*/ 	.word	0x00000082


	//----- nvinfo : EIATTR_KPARAM_INFO
	.align		4
.L_7:
        /*0008*/ 	.byte	0x04, 0x17
        /*000a*/ 	.short	(.L_9 - .L_8)
.L_8:
        /*000c*/ 	.word	0x00000000
        /*0010*/ 	.short	0x0002
        /*0012*/ 	.short	0x0010
        /*0014*/ 	.byte	0x00, 0xf0, 0x11, 0x00


	//----- nvinfo : EIATTR_KPARAM_INFO
	.align		4
.L_9:
        /*0018*/ 	.byte	0x04, 0x17
        /*001a*/ 	.short	(.L_11 - .L_10)
.L_10:
        /*001c*/ 	.word	0x00000000
        /*0020*/ 	.short	0x0001
        /*0022*/ 	.short	0x0008
        /*0024*/ 	.byte	0x00, 0xf5, 0x21, 0x00


	//----- nvinfo : EIATTR_KPARAM_INFO
	.align		4
.L_11:
        /*0028*/ 	.byte	0x04, 0x17
        /*002a*/ 	.short	(.L_13 - .L_12)
.L_12:
        /*002c*/ 	.word	0x00000000
        /*0030*/ 	.short	0x0000
        /*0032*/ 	.short	0x0000
        /*0034*/ 	.byte	0x00, 0xf5, 0x21, 0x00


	//----- nvinfo : EIATTR_SPARSE_MMA_MASK
	.align		4
.L_13:
        /*0038*/ 	.byte	0x03, 0x50
        /*003a*/ 	.short	0x0000


	//----- nvinfo : EIATTR_MAXREG_COUNT
	.align		4
        /*003c*/ 	.byte	0x03, 0x1b
        /*003e*/ 	.short	0x00ff


	//----- nvinfo : EIATTR_NUM_BARRIERS
	.align		4
        /*0040*/ 	.byte	0x02, 0x4c
        /*0042*/ 	.byte	0x01
	.zero		1


	//----- nvinfo : EIATTR_MERCURY_ISA_VERSION
	.align		4
        /*0044*/ 	.byte	0x03, 0x5f
        /*0046*/ 	.short	0x0101


	//----- nvinfo : EIATTR_VRC_CTA_INIT_COUNT
	.align		4
        /*0048*/ 	.byte	0x02, 0x4a
	.zero		1
	.zero		1


	//----- nvinfo : EIATTR_EXIT_INSTR_OFFSETS
	.align		4
        /*004c*/ 	.byte	0x04, 0x1c
        /*004e*/ 	.short	(.L_15 - .L_14)


	//   ....[0]....
.L_14:
        /*0050*/ 	.word	0x00000400


	//   ....[1]....
        /*0054*/ 	.word	0x000005a0


	//   ....[2]....
        /*0058*/ 	.word	0x000005f0


	//----- nvinfo : EIATTR_CRS_STACK_SIZE
	.align		4
.L_15:
        /*005c*/ 	.byte	0x04, 0x1e
        /*005e*/ 	.short	(.L_17 - .L_16)
.L_16:
        /*0060*/ 	.word	0x00000000


	//----- nvinfo : EIATTR_CBANK_PARAM_SIZE
	.align		4
.L_17:
        /*0064*/ 	.byte	0x03, 0x19
        /*0066*/ 	.short	0x0014


	//----- nvinfo : EIATTR_PARAM_CBANK
	.align		4
        /*0068*/ 	.byte	0x04, 0x0a
        /*006a*/ 	.short	(.L_19 - .L_18)
	.align		4
.L_18:
        /*006c*/ 	.word	index@(.nv.constant0._Z3addPiS_j)
        /*0070*/ 	.short	0x0380
        /*0072*/ 	.short	0x0014


	//----- nvinfo : EIATTR_SW_WAR
	.align		4
.L_19:
        /*0074*/ 	.byte	0x04, 0x36
        /*0076*/ 	.short	(.L_21 - .L_20)
.L_20:
        /*0078*/ 	.word	0x00000008
.L_21:


//--------------------- .nv.callgraph             --------------------------
	.section	.nv.callgraph,"",@"SHT_CUDA_CALLGRAPH"
	.align	4
	.sectionentsize	8
	.align		4
        /*0000*/ 	.word	0x00000000
	.align		4
        /*0004*/ 	.word	0xffffffff
	.align		4
        /*0008*/ 	.word	0x00000000
	.align		4
        /*000c*/ 	.word	0xfffffffe
	.align		4
        /*0010*/ 	.word	0x00000000
	.align		4
        /*0014*/ 	.word	0xfffffffd
	.align		4
        /*0018*/ 	.word	0x00000000
	.align		4
        /*001c*/ 	.word	0xfffffffc


//--------------------- .text._Z3addPiS_j         --------------------------
	.section	.text._Z3addPiS_j,"ax",@progbits
	.align	128
        .global         _Z3addPiS_j
        .type           _Z3addPiS_j,@function
        .size           _Z3addPiS_j,(.L_x_7 - _Z3addPiS_j)
        .other          _Z3addPiS_j,@"STO_CUDA_ENTRY STV_DEFAULT"
_Z3addPiS_j:
.text._Z3addPiS_j:
[----:B------:R-:W-:Y:S01]  /*0000*/  LDC R1, c[0x0][0x37c] ;  /* 0x0000df00ff017b82 */ /* 0x000fe20000000800 */
[----:B------:R-:W0:Y:S07]  /*0010*/  S2R R15, SR_CTAID.X ;  /* 0x00000000000f7919 */ /* 0x000e2e0000002500 */
[----:B------:R-:W0:Y:S01]  /*0020*/  LDC R14, c[0x0][0x360] ;  /* 0x0000d800ff0e7b82 */ /* 0x000e220000000800 */
[----:B------:R-:W1:Y:S01]  /*0030*/  LDCU UR4, c[0x0][0x390] ;  /* 0x00007200ff0477ac */ /* 0x000e620008000800 */
[----:B------:R-:W-:Y:S01]  /*0040*/  BSSY.RECONVERGENT B0, `(.L_x_0) ;  /* 0x0000026000007945 */ /* 0x000fe20003800200 */
[----:B------:R-:W2:Y:S05]  /*0050*/  S2R R0, SR_TID.X ;  /* 0x0000000000007919 */ /* 0x000eaa0000002100 */
[----:B------:R-:W3:Y:S01]  /*0060*/  LDC.64 R2, c[0x0][0x380] ;  /* 0x0000e000ff027b82 */ /* 0x000ee20000000a00 */
[----:B0-----:R-:W-:-:S05]  /*0070*/  IMAD R17, R15, R14, RZ ;  /* 0x0000000e0f117224 */ /* 0x001fca00078e02ff */
[----:B------:R-:W-:-:S05]  /*0080*/  SHF.L.U32 R17, R17, 0x3, RZ ;  /* 0x0000000311117819 */ /* 0x000fca00000006ff */
[----:B--2---:R-:W-:-:S04]  /*0090*/  IMAD.IADD R5, R17, 0x1, R0 ;  /* 0x0000000111057824 */ /* 0x004fc800078e0200 */
[----:B------:R-:W-:-:S05]  /*00a0*/  IMAD R19, R14, 0x7, R5 ;  /* 0x000000070e137824 */ /* 0x000fca00078e0205 */
[----:B-1----:R-:W-:Y:S01]  /*00b0*/  ISETP.GE.U32.AND P0, PT, R19, UR4, PT ;  /* 0x0000000413007c0c */ /* 0x002fe2000bf06070 */
[----:B------:R-:W0:-:S12]  /*00c0*/  LDCU.64 UR4, c[0x0][0x358] ;  /* 0x00006b00ff0477ac */ /* 0x000e180008000a00 */
[----:B---3--:R-:W-:Y:S05]  /*00d0*/  @P0 BRA `(.L_x_1) ;  /* 0x0000000000700947 */ /* 0x008fea0003800000 */
[----:B------:R-:W1:Y:S01]  /*00e0*/  LDC.64 R6, c[0x0][0x380] ;  /* 0x0000e000ff067b82 */ /* 0x000e620000000a00 */
[----:B------:R-:W-:-:S05]  /*00f0*/  IMAD R25, R14, -0x6, R19 ;  /* 0xfffffffa0e197824 */ /* 0x000fca00078e0213 */
[----:B------:R-:W-:-:S05]  /*0100*/  IADD3 R21, PT, PT, R14, R25, RZ ;  /* 0x000000190e157210 */ /* 0x000fca0007ffe0ff */
[----:B------:R-:W-:-:S05]  /*0110*/  IMAD.IADD R23, R14, 0x1, R21 ;  /* 0x000000010e177824 */ /* 0x000fca00078e0215 */
[----:B------:R-:W-:-:S05]  /*0120*/  IADD3 R9, PT, PT, R14, R23, RZ ;  /* 0x000000170e097210 */ /* 0x000fca0007ffe0ff */
[----:B------:R-:W-:Y:S02]  /*0130*/  IMAD.IADD R11, R14, 0x1, R9 ;  /* 0x000000010e0b7824 */ /* 0x000fe400078e0209 */
[----:B-1----:R-:W-:-:S03]  /*0140*/  IMAD.WIDE.U32 R20, R21, 0x4, R6 ;  /* 0x0000000415147825 */ /* 0x002fc600078e0006 */
[----:B------:R-:W-:Y:S01]  /*0150*/  IADD3 R13, PT, PT, R14, R11, RZ ;  /* 0x0000000b0e0d7210 */ /* 0x000fe20007ffe0ff */
[--C-:B------:R-:W-:Y:S02]  /*0160*/  IMAD.WIDE.U32 R24, R25, 0x4, R6.reuse ;  /* 0x0000000419187825 */ /* 0x100fe400078e0006 */
[----:B0-----:R-:W2:Y:S02]  /*0170*/  LDG.E R21, desc[UR4][R20.64] ;  /* 0x0000000414157981 */ /* 0x001ea4000c1e1900 */
[--C-:B------:R-:W-:Y:S02]  /*0180*/  IMAD.WIDE.U32 R4, R5, 0x4, R6.reuse ;  /* 0x0000000405047825 */ /* 0x100fe400078e0006 */
[----:B------:R-:W2:Y:S02]  /*0190*/  LDG.E R16, desc[UR4][R24.64] ;  /* 0x0000000418107981 */ /* 0x000ea4000c1e1900 */
[--C-:B------:R-:W-:Y:S02]  /*01a0*/  IMAD.WIDE.U32 R22, R23, 0x4, R6.reuse ;  /* 0x0000000417167825 */ /* 0x100fe400078e0006 */
[----:B------:R-:W2:Y:S02]  /*01b0*/  LDG.E R18, desc[UR4][R4.64] ;  /* 0x0000000404127981 */ /* 0x000ea4000c1e1900 */
[----:B------:R-:W-:-:S02]  /*01c0*/  IMAD.WIDE.U32 R8, R9, 0x4, R6 ;  /* 0x0000000409087825 */ /* 0x000fc400078e0006 */
[----:B------:R-:W3:Y:S02]  /*01d0*/  LDG.E R22, desc[UR4][R22.64] ;  /* 0x0000000416167981 */ /* 0x000ee4000c1e1900 */
[--C-:B------:R-:W-:Y:S02]  /*01e0*/  IMAD.WIDE.U32 R10, R11, 0x4, R6.reuse ;  /* 0x000000040b0a7825 */ /* 0x100fe400078e0006 */
[----:B------:R-:W3:Y:S02]  /*01f0*/  LDG.E R8, desc[UR4][R8.64] ;  /* 0x0000000408087981 */ /* 0x000ee4000c1e1900 */
[--C-:B------:R-:W-:Y:S02]  /*0200*/  IMAD.WIDE.U32 R12, R13, 0x4, R6.reuse ;  /* 0x000000040d0c7825 */ /* 0x100fe400078e0006 */
[----:B------:R-:W4:Y:S02]  /*0210*/  LDG.E R10, desc[UR4][R10.64] ;  /* 0x000000040a0a7981 */ /* 0x000f24000c1e1900 */
[----:B------:R-:W-:-:S02]  /*0220*/  IMAD.WIDE.U32 R6, R19, 0x4, R6 ;  /* 0x0000000413067825 */ /* 0x000fc400078e0006 */
[----:B------:R-:W4:Y:S04]  /*0230*/  LDG.E R12, desc[UR4][R12.64] ;  /* 0x000000040c0c7981 */ /* 0x000f28000c1e1900 */
[----:B------:R-:W5:Y:S01]  /*0240*/  LDG.E R6, desc[UR4][R6.64] ;  /* 0x0000000406067981 */ /* 0x000f62000c1e1900 */
[----:B--2---:R-:W-:-:S04]  /*0250*/  IADD3 R21, PT, PT, R21, R18, R16 ;  /* 0x0000001215157210 */ /* 0x004fc80007ffe010 */
[----:B---3--:R-:W-:-:S04]  /*0260*/  IADD3 R21, PT, PT, R8, R22, R21 ;  /* 0x0000001608157210 */ /* 0x008fc80007ffe015 */
[----:B----4-:R-:W-:-:S05]  /*0270*/  IADD3 R21, PT, PT, R12, R10, R21 ;  /* 0x0000000a0c157210 */ /* 0x010fca0007ffe015 */
[----:B-----5:R-:W-:-:S05]  /*0280*/  IMAD.IADD R21, R21, 0x1, R6 ;  /* 0x0000000115157824 */ /* 0x020fca00078e0206 */
[----:B------:R1:W-:Y:S02]  /*0290*/  STG.E desc[UR4][R4.64], R21 ;  /* 0x0000001504007986 */ /* 0x0003e4000c101904 */
.L_x_1:
[----:B0-----:R-:W-:Y:S05]  /*02a0*/  BSYNC.RECONVERGENT B0 ;  /* 0x0000000000007941 */ /* 0x001fea0003800200 */
.L_x_0:
[----:B------:R-:W-:Y:S01]  /*02b0*/  BAR.SYNC.DEFER_BLOCKING 0x0 ;  /* 0x0000000000007b1d */ /* 0x000fe20000010000 */
[----:B------:R-:W-:Y:S02]  /*02c0*/  ISETP.GE.U32.AND P0, PT, R14, 0x42, PT ;  /* 0x000000420e00780c */ /* 0x000fe40003f06070 */
[----:B------:R-:W-:-:S04]  /*02d0*/  LEA R2, P1, R17, R2, 0x2 ;  /* 0x0000000211027211 */ /* 0x000fc800078210ff */
[----:B------:R-:W-:-:S03]  /*02e0*/  LEA.HI.X R3, R17, R3, RZ, 0x2, P1 ;  /* 0x0000000311037211 */ /* 0x000fc600008f14ff */
[----:B-1----:R-:W-:-:S04]  /*02f0*/  IMAD.WIDE.U32 R4, R0, 0x4, R2 ;  /* 0x0000000400047825 */ /* 0x002fc800078e0002 */
[----:B------:R-:W-:Y:S05]  /*0300*/  @!P0 BRA `(.L_x_2) ;  /* 0x0000000000388947 */ /* 0x000fea0003800000 */
.L_x_5:
[----:B------:R-:W-:Y:S01]  /*0310*/  SHF.R.U32.HI R11, RZ, 0x1, R14 ;  /* 0x00000001ff0b7819 */ /* 0x000fe2000001160e */
[----:B------:R-:W-:Y:S03]  /*0320*/  BSSY.RECONVERGENT B0, `(.L_x_3) ;  /* 0x0000008000007945 */ /* 0x000fe60003800200 */
[----:B------:R-:W-:-:S13]  /*0330*/  ISETP.GE.U32.AND P0, PT, R0, R11, PT ;  /* 0x0000000b0000720c */ /* 0x000fda0003f06070 */
[----:B0-----:R-:W-:Y:S05]  /*0340*/  @P0 BRA `(.L_x_4) ;  /* 0x0000000000140947 */ /* 0x001fea0003800000 */
[----:B------:R-:W-:Y:S01]  /*0350*/  IMAD.WIDE.U32 R6, R11, 0x4, R4 ;  /* 0x000000040b067825 */ /* 0x000fe200078e0004 */
[----:B------:R-:W2:Y:S05]  /*0360*/  LDG.E R9, desc[UR4][R4.64] ;  /* 0x0000000404097981 */ /* 0x000eaa000c1e1900 */
[----:B------:R-:W2:Y:S02]  /*0370*/  LDG.E R6, desc[UR4][R6.64] ;  /* 0x0000000406067981 */ /* 0x000ea4000c1e1900 */
[----:B--2---:R-:W-:-:S05]  /*0380*/  IADD3 R9, PT, PT, R6, R9, RZ ;  /* 0x0000000906097210 */ /* 0x004fca0007ffe0ff */
[----:B------:R0:W-:Y:S02]  /*0390*/  STG.E desc[UR4][R4.64], R9 ;  /* 0x0000000904007986 */ /* 0x0001e4000c101904 */
.L_x_4:
[----:B------:R-:W-:Y:S05]  /*03a0*/  BSYNC.RECONVERGENT B0 ;  /* 0x0000000000007941 */ /* 0x000fea0003800200 */
.L_x_3:
[----:B------:R-:W-:Y:S01]  /*03b0*/  BAR.SYNC.DEFER_BLOCKING 0x0 ;  /* 0x0000000000007b1d */ /* 0x000fe20000010000 */
[----:B------:R-:W-:Y:S01]  /*03c0*/  ISETP.GT.U32.AND P0, PT, R14, 0x83, PT ;  /* 0x000000830e00780c */ /* 0x000fe20003f04070 */
[----:B------:R-:W-:-:S12]  /*03d0*/  IMAD.MOV.U32 R14, RZ, RZ, R11 ;  /* 0x000000ffff0e7224 */ /* 0x000fd800078e000b */
[----:B------:R-:W-:Y:S05]  /*03e0*/  @P0 BRA `(.L_x_5) ;  /* 0xfffffffc00c80947 */ /* 0x000fea000383ffff */
.L_x_2:
[----:B------:R-:W-:-:S13]  /*03f0*/  ISETP.GT.U32.AND P0, PT, R0, 0x1f, PT ;  /* 0x0000001f0000780c */ /* 0x000fda0003f04070 */
[----:B------:R-:W-:Y:S05]  /*0400*/  @P0 EXIT ;  /* 0x000000000000094d */ /* 0x000fea0003800000 */
[----:B------:R-:W2:Y:S04]  /*0410*/  LDG.E.STRONG.SYS R6, desc[UR4][R4.64+0x80] ;  /* 0x0000800404067981 */ /* 0x000ea8000c1f5900 */
[----:B------:R-:W2:Y:S02]  /*0420*/  LDG.E.STRONG.SYS R7, desc[UR4][R4.64] ;  /* 0x0000000404077981 */ /* 0x000ea4000c1f5900 */
[----:B--2---:R-:W-:-:S05]  /*0430*/  IADD3 R7, PT, PT, R6, R7, RZ ;  /* 0x0000000706077210 */ /* 0x004fca0007ffe0ff */
[----:B------:R1:W-:Y:S04]  /*0440*/  STG.E.STRONG.SYS desc[UR4][R4.64], R7 ;  /* 0x0000000704007986 */ /* 0x0003e8000c115904 */
[----:B------:R-:W2:Y:S04]  /*0450*/  LDG.E.STRONG.SYS R6, desc[UR4][R4.64+0x40] ;  /* 0x0000400404067981 */ /* 0x000ea8000c1f5900 */
[----:B0-----:R-:W2:Y:S02]  /*0460*/  LDG.E.STRONG.SYS R9, desc[UR4][R4.64] ;  /* 0x0000000404097981 */ /* 0x001ea4000c1f5900 */
[----:B--2---:R-:W-:-:S05]  /*0470*/  IMAD.IADD R9, R6, 0x1, R9 ;  /* 0x0000000106097824 */ /* 0x004fca00078e0209 */
[----:B------:R0:W-:Y:S04]  /*0480*/  STG.E.STRONG.SYS desc[UR4][R4.64], R9 ;  /* 0x0000000904007986 */ /* 0x0001e8000c115904 */
[----:B------:R-:W2:Y:S04]  /*0490*/  LDG.E.STRONG.SYS R6, desc[UR4][R4.64+0x20] ;  /* 0x0000200404067981 */ /* 0x000ea8000c1f5900 */
[----:B------:R-:W2:Y:S02]  /*04a0*/  LDG.E.STRONG.SYS R11, desc[UR4][R4.64] ;  /* 0x00000004040b7981 */ /* 0x000ea4000c1f5900 */
[----:B--2---:R-:W-:-:S05]  /*04b0*/  IADD3 R11, PT, PT, R6, R11, RZ ;  /* 0x0000000b060b7210 */ /* 0x004fca0007ffe0ff */
[----:B------:R2:W-:Y:S04]  /*04c0*/  STG.E.STRONG.SYS desc[UR4][R4.64], R11 ;  /* 0x0000000b04007986 */ /* 0x0005e8000c115904 */
[----:B------:R-:W3:Y:S04]  /*04d0*/  LDG.E.STRONG.SYS R6, desc[UR4][R4.64+0x10] ;  /* 0x0000100404067981 */ /* 0x000ee8000c1f5900 */
[----:B------:R-:W3:Y:S02]  /*04e0*/  LDG.E.STRONG.SYS R13, desc[UR4][R4.64] ;  /* 0x00000004040d7981 */ /* 0x000ee4000c1f5900 */
[----:B---3--:R-:W-:-:S05]  /*04f0*/  IMAD.IADD R13, R6, 0x1, R13 ;  /* 0x00000001060d7824 */ /* 0x008fca00078e020d */
[----:B------:R2:W-:Y:S04]  /*0500*/  STG.E.STRONG.SYS desc[UR4][R4.64], R13 ;  /* 0x0000000d04007986 */ /* 0x0005e8000c115904 */
[----:B------:R-:W3:Y:S04]  /*0510*/  LDG.E.STRONG.SYS R6, desc[UR4][R4.64+0x8] ;  /* 0x0000080404067981 */ /* 0x000ee8000c1f5900 */
[----:B-1----:R-:W3:Y:S02]  /*0520*/  LDG.E.STRONG.SYS R7, desc[UR4][R4.64] ;  /* 0x0000000404077981 */ /* 0x002ee4000c1f5900 */
[----:B---3--:R-:W-:-:S05]  /*0530*/  IADD3 R7, PT, PT, R6, R7, RZ ;  /* 0x0000000706077210 */ /* 0x008fca0007ffe0ff */
[----:B------:R2:W-:Y:S04]  /*0540*/  STG.E.STRONG.SYS desc[UR4][R4.64], R7 ;  /* 0x0000000704007986 */ /* 0x0005e8000c115904 */
[----:B------:R-:W3:Y:S04]  /*0550*/  LDG.E.STRONG.SYS R6, desc[UR4][R4.64+0x4] ;  /* 0x0000040404067981 */ /* 0x000ee8000c1f5900 */
[----:B0-----:R-:W3:Y:S01]  /*0560*/  LDG.E.STRONG.SYS R9, desc[UR4][R4.64] ;  /* 0x0000000404097981 */ /* 0x001ee2000c1f5900 */
[----:B------:R-:W-:Y:S02]  /*0570*/  ISETP.NE.AND P0, PT, R0, RZ, PT ;  /* 0x000000ff0000720c */ /* 0x000fe40003f05270 */
[----:B---3--:R-:W-:-:S05]  /*0580*/  IADD3 R9, PT, PT, R6, R9, RZ ;  /* 0x0000000906097210 */ /* 0x008fca0007ffe0ff */
[----:B------:R2:W-:Y:S06]  /*0590*/  STG.E.STRONG.SYS desc[UR4][R4.64], R9 ;  /* 0x0000000904007986 */ /* 0x0005ec000c115904 */
[----:B------:R-:W-:Y:S05]  /*05a0*/  @P0 EXIT ;  /* 0x000000000000094d */ /* 0x000fea0003800000 */
[----:B------:R-:W3:Y:S01]  /*05b0*/  LDG.E R3, desc[UR4][R2.64] ;  /* 0x0000000402037981 */ /* 0x000ee2000c1e1900 */
[----:B--2---:R-:W0:Y:S02]  /*05c0*/  LDC.64 R4, c[0x0][0x388] ;  /* 0x0000e200ff047b82 */ /* 0x004e240000000a00 */
[----:B0-----:R-:W-:-:S05]  /*05d0*/  IMAD.WIDE.U32 R4, R15, 0x4, R4 ;  /* 0x000000040f047825 */ /* 0x001fca00078e0004 */
[----:B---3--:R-:W-:Y:S01]  /*05e0*/  STG.E desc[UR4][R4.64], R3 ;  /* 0x0000000304007986 */ /* 0x008fe2000c101904 */
[----:B------:R-:W-:Y:S05]  /*05f0*/  EXIT ;  /* 0x000000000000794d */ /* 0x000fea0003800000 */
.L_x_6:
[----:B------:R-:W-:-:S00]  /*0600*/  BRA `(.L_x_6) ;  /* 0xfffffffc00fc7947 */ /* 0x000fc0000383ffff */
[----:B------:R-:W-:-:S00]  /*0610*/  NOP ;  /* 0x0000000000007918 */ /* 0x000fc00000000000 */
        /* <DEDUP_REMOVED lines=14> */
.L_x_7:


//--------------------- .nv.shared.reserved.0     --------------------------
	.section	.nv.shared.reserved.0,"aw",@nobits
	.weak		__nv_reservedSMEM_offset_0_alias
	.size		__nv_reservedSMEM_offset_0_alias, 0, 64
	.other		__nv_reservedSMEM_offset_0_alias,@"STO_CUDA_RESERVED_SHARED STV_DEFAULT"
__nv_reservedSMEM_offset_0_alias:
	.zero		0
	.zero		64


//--------------------- .nv.constant0._Z3addPiS_j --------------------------
	.section	.nv.constant0._Z3addPiS_j,"a",@progbits
	.sectionflags	@""
	.align	4
.nv.constant0._Z3addPiS_j:
	.zero		916


//--------------------- SYMBOLS --------------------------

	.type		.nv.reservedSmem.offset0,@object
	.size		.nv.reservedSmem.offset0,0x4
